//
// Generated by NVIDIA NVVM Compiler
//
// Compiler Build ID: CL-36424714
// Cuda compilation tools, release 13.0, V13.0.88
// Based on NVVM 20.0.0
//

.version 9.0
.target sm_100
.address_size 64

	// .globl	_Z16histogram_kernelPKcjiiPj
.extern .shared .align 16 .b8 s_hist[];

.visible .entry _Z16histogram_kernelPKcjiiPj(
	.param .u64 .ptr .align 1 _Z16histogram_kernelPKcjiiPj_param_0,
	.param .u32 _Z16histogram_kernelPKcjiiPj_param_1,
	.param .u32 _Z16histogram_kernelPKcjiiPj_param_2,
	.param .u32 _Z16histogram_kernelPKcjiiPj_param_3,
	.param .u64 .ptr .align 1 _Z16histogram_kernelPKcjiiPj_param_4
)
{
	.reg .pred 	%p<71>;
	.reg .b32 	%r<242>;
	.reg .b64 	%rd<40>;

	ld.param.u64 	%rd6, [_Z16histogram_kernelPKcjiiPj_param_0];
	ld.param.u32 	%r48, [_Z16histogram_kernelPKcjiiPj_param_1];
	ld.param.u32 	%r49, [_Z16histogram_kernelPKcjiiPj_param_2];
	ld.param.u32 	%r50, [_Z16histogram_kernelPKcjiiPj_param_3];
	ld.param.u64 	%rd5, [_Z16histogram_kernelPKcjiiPj_param_4];
	cvta.to.global.u64 	%rd1, %rd6;
	sub.s32 	%r1, %r50, %r49;
	add.s32 	%r2, %r1, 1;
	mov.u32 	%r3, %tid.x;
	shl.b32 	%r4, %r2, 5;
	setp.ge.s32 	%p1, %r3, %r4;
	@%p1 bra 	$L__BB0_3;
	mov.u32 	%r5, %ntid.x;
	mov.u32 	%r239, %r3;
$L__BB0_2:
	shl.b32 	%r51, %r239, 2;
	mov.u32 	%r52, s_hist;
	add.s32 	%r53, %r52, %r51;
	mov.b32 	%r54, 0;
	st.shared.u32 	[%r53], %r54;
	add.s32 	%r239, %r239, %r5;
	setp.lt.s32 	%p2, %r239, %r4;
	@%p2 bra 	$L__BB0_2;
$L__BB0_3:
	bar.sync 	0;
	mov.u32 	%r55, %ctaid.x;
	mov.u32 	%r8, %ntid.x;
	and.b32  	%r56, %r3, 31;
	mul.lo.s32 	%r57, %r2, %r56;
	sub.s32 	%r9, %r57, %r49;
	mul.lo.s32 	%r58, %r55, %r8;
	shl.b32 	%r59, %r58, 4;
	add.s32 	%r10, %r59, %r3;
	setp.ge.u32 	%p3, %r10, %r48;
	@%p3 bra 	$L__BB0_6;
	cvt.s64.s32 	%rd7, %r10;
	add.s64 	%rd8, %rd1, %rd7;
	ld.global.u8 	%r11, [%rd8];
	setp.gt.s32 	%p4, %r49, %r11;
	setp.lt.s32 	%p5, %r50, %r11;
	or.pred  	%p6, %p4, %p5;
	@%p6 bra 	$L__BB0_6;
	add.s32 	%r60, %r9, %r11;
	shl.b32 	%r61, %r60, 2;
	mov.u32 	%r62, s_hist;
	add.s32 	%r63, %r62, %r61;
	atom.shared.add.u32 	%r64, [%r63], 1;
$L__BB0_6:
	add.s32 	%r12, %r10, %r8;
	setp.ge.u32 	%p7, %r12, %r48;
	@%p7 bra 	$L__BB0_9;
	cvt.s64.s32 	%rd9, %r12;
	add.s64 	%rd10, %rd1, %rd9;
	ld.global.u8 	%r13, [%rd10];
	setp.gt.s32 	%p8, %r49, %r13;
	setp.lt.s32 	%p9, %r50, %r13;
	or.pred  	%p10, %p8, %p9;
	@%p10 bra 	$L__BB0_9;
	add.s32 	%r65, %r9, %r13;
	shl.b32 	%r66, %r65, 2;
	mov.u32 	%r67, s_hist;
	add.s32 	%r68, %r67, %r66;
	atom.shared.add.u32 	%r69, [%r68], 1;
$L__BB0_9:
	add.s32 	%r14, %r12, %r8;
	setp.ge.u32 	%p11, %r14, %r48;
	@%p11 bra 	$L__BB0_12;
	cvt.s64.s32 	%rd11, %r14;
	add.s64 	%rd12, %rd1, %rd11;
	ld.global.u8 	%r15, [%rd12];
	setp.gt.s32 	%p12, %r49, %r15;
	setp.lt.s32 	%p13, %r50, %r15;
	or.pred  	%p14, %p12, %p13;
	@%p14 bra 	$L__BB0_12;
	add.s32 	%r70, %r9, %r15;
	shl.b32 	%r71, %r70, 2;
	mov.u32 	%r72, s_hist;
	add.s32 	%r73, %r72, %r71;
	atom.shared.add.u32 	%r74, [%r73], 1;
$L__BB0_12:
	add.s32 	%r16, %r14, %r8;
	setp.ge.u32 	%p15, %r16, %r48;
	@%p15 bra 	$L__BB0_15;
	cvt.s64.s32 	%rd13, %r16;
	add.s64 	%rd14, %rd1, %rd13;
	ld.global.u8 	%r17, [%rd14];
	setp.gt.s32 	%p16, %r49, %r17;
	setp.lt.s32 	%p17, %r50, %r17;
	or.pred  	%p18, %p16, %p17;
	@%p18 bra 	$L__BB0_15;
	add.s32 	%r75, %r9, %r17;
	shl.b32 	%r76, %r75, 2;
	mov.u32 	%r77, s_hist;
	add.s32 	%r78, %r77, %r76;
	atom.shared.add.u32 	%r79, [%r78], 1;
$L__BB0_15:
	add.s32 	%r18, %r16, %r8;
	setp.ge.u32 	%p19, %r18, %r48;
	@%p19 bra 	$L__BB0_18;
	cvt.s64.s32 	%rd15, %r18;
	add.s64 	%rd16, %rd1, %rd15;
	ld.global.u8 	%r19, [%rd16];
	setp.gt.s32 	%p20, %r49, %r19;
	setp.lt.s32 	%p21, %r50, %r19;
	or.pred  	%p22, %p20, %p21;
	@%p22 bra 	$L__BB0_18;
	add.s32 	%r80, %r9, %r19;
	shl.b32 	%r81, %r80, 2;
	mov.u32 	%r82, s_hist;
	add.s32 	%r83, %r82, %r81;
	atom.shared.add.u32 	%r84, [%r83], 1;
$L__BB0_18:
	add.s32 	%r20, %r18, %r8;
	setp.ge.u32 	%p23, %r20, %r48;
	@%p23 bra 	$L__BB0_21;
	cvt.s64.s32 	%rd17, %r20;
	add.s64 	%rd18, %rd1, %rd17;
	ld.global.u8 	%r21, [%rd18];
	setp.gt.s32 	%p24, %r49, %r21;
	setp.lt.s32 	%p25, %r50, %r21;
	or.pred  	%p26, %p24, %p25;
	@%p26 bra 	$L__BB0_21;
	add.s32 	%r85, %r9, %r21;
	shl.b32 	%r86, %r85, 2;
	mov.u32 	%r87, s_hist;
	add.s32 	%r88, %r87, %r86;
	atom.shared.add.u32 	%r89, [%r88], 1;
$L__BB0_21:
	add.s32 	%r22, %r20, %r8;
	setp.ge.u32 	%p27, %r22, %r48;
	@%p27 bra 	$L__BB0_24;
	cvt.s64.s32 	%rd19, %r22;
	add.s64 	%rd20, %rd1, %rd19;
	ld.global.u8 	%r23, [%rd20];
	setp.gt.s32 	%p28, %r49, %r23;
	setp.lt.s32 	%p29, %r50, %r23;
	or.pred  	%p30, %p28, %p29;
	@%p30 bra 	$L__BB0_24;
	add.s32 	%r90, %r9, %r23;
	shl.b32 	%r91, %r90, 2;
	mov.u32 	%r92, s_hist;
	add.s32 	%r93, %r92, %r91;
	atom.shared.add.u32 	%r94, [%r93], 1;
$L__BB0_24:
	add.s32 	%r24, %r22, %r8;
	setp.ge.u32 	%p31, %r24, %r48;
	@%p31 bra 	$L__BB0_27;
	cvt.s64.s32 	%rd21, %r24;
	add.s64 	%rd22, %rd1, %rd21;
	ld.global.u8 	%r25, [%rd22];
	setp.gt.s32 	%p32, %r49, %r25;
	setp.lt.s32 	%p33, %r50, %r25;
	or.pred  	%p34, %p32, %p33;
	@%p34 bra 	$L__BB0_27;
	add.s32 	%r95, %r9, %r25;
	shl.b32 	%r96, %r95, 2;
	mov.u32 	%r97, s_hist;
	add.s32 	%r98, %r97, %r96;
	atom.shared.add.u32 	%r99, [%r98], 1;
$L__BB0_27:
	add.s32 	%r26, %r24, %r8;
	setp.ge.u32 	%p35, %r26, %r48;
	@%p35 bra 	$L__BB0_30;
	cvt.s64.s32 	%rd23, %r26;
	add.s64 	%rd24, %rd1, %rd23;
	ld.global.u8 	%r27, [%rd24];
	setp.gt.s32 	%p36, %r49, %r27;
	setp.lt.s32 	%p37, %r50, %r27;
	or.pred  	%p38, %p36, %p37;
	@%p38 bra 	$L__BB0_30;
	add.s32 	%r100, %r9, %r27;
	shl.b32 	%r101, %r100, 2;
	mov.u32 	%r102, s_hist;
	add.s32 	%r103, %r102, %r101;
	atom.shared.add.u32 	%r104, [%r103], 1;
$L__BB0_30:
	add.s32 	%r28, %r26, %r8;
	setp.ge.u32 	%p39, %r28, %r48;
	@%p39 bra 	$L__BB0_33;
	cvt.s64.s32 	%rd25, %r28;
	add.s64 	%rd26, %rd1, %rd25;
	ld.global.u8 	%r29, [%rd26];
	setp.gt.s32 	%p40, %r49, %r29;
	setp.lt.s32 	%p41, %r50, %r29;
	or.pred  	%p42, %p40, %p41;
	@%p42 bra 	$L__BB0_33;
	add.s32 	%r105, %r9, %r29;
	shl.b32 	%r106, %r105, 2;
	mov.u32 	%r107, s_hist;
	add.s32 	%r108, %r107, %r106;
	atom.shared.add.u32 	%r109, [%r108], 1;
$L__BB0_33:
	add.s32 	%r30, %r28, %r8;
	setp.ge.u32 	%p43, %r30, %r48;
	@%p43 bra 	$L__BB0_36;
	cvt.s64.s32 	%rd27, %r30;
	add.s64 	%rd28, %rd1, %rd27;
	ld.global.u8 	%r31, [%rd28];
	setp.gt.s32 	%p44, %r49, %r31;
	setp.lt.s32 	%p45, %r50, %r31;
	or.pred  	%p46, %p44, %p45;
	@%p46 bra 	$L__BB0_36;
	add.s32 	%r110, %r9, %r31;
	shl.b32 	%r111, %r110, 2;
	mov.u32 	%r112, s_hist;
	add.s32 	%r113, %r112, %r111;
	atom.shared.add.u32 	%r114, [%r113], 1;
$L__BB0_36:
	add.s32 	%r32, %r30, %r8;
	setp.ge.u32 	%p47, %r32, %r48;
	@%p47 bra 	$L__BB0_39;
	cvt.s64.s32 	%rd29, %r32;
	add.s64 	%rd30, %rd1, %rd29;
	ld.global.u8 	%r33, [%rd30];
	setp.gt.s32 	%p48, %r49, %r33;
	setp.lt.s32 	%p49, %r50, %r33;
	or.pred  	%p50, %p48, %p49;
	@%p50 bra 	$L__BB0_39;
	add.s32 	%r115, %r9, %r33;
	shl.b32 	%r116, %r115, 2;
	mov.u32 	%r117, s_hist;
	add.s32 	%r118, %r117, %r116;
	atom.shared.add.u32 	%r119, [%r118], 1;
$L__BB0_39:
	add.s32 	%r34, %r32, %r8;
	setp.ge.u32 	%p51, %r34, %r48;
	@%p51 bra 	$L__BB0_42;
	cvt.s64.s32 	%rd31, %r34;
	add.s64 	%rd32, %rd1, %rd31;
	ld.global.u8 	%r35, [%rd32];
	setp.gt.s32 	%p52, %r49, %r35;
	setp.lt.s32 	%p53, %r50, %r35;
	or.pred  	%p54, %p52, %p53;
	@%p54 bra 	$L__BB0_42;
	add.s32 	%r120, %r9, %r35;
	shl.b32 	%r121, %r120, 2;
	mov.u32 	%r122, s_hist;
	add.s32 	%r123, %r122, %r121;
	atom.shared.add.u32 	%r124, [%r123], 1;
$L__BB0_42:
	add.s32 	%r36, %r34, %r8;
	setp.ge.u32 	%p55, %r36, %r48;
	@%p55 bra 	$L__BB0_45;
	cvt.s64.s32 	%rd33, %r36;
	add.s64 	%rd34, %rd1, %rd33;
	ld.global.u8 	%r37, [%rd34];
	setp.gt.s32 	%p56, %r49, %r37;
	setp.lt.s32 	%p57, %r50, %r37;
	or.pred  	%p58, %p56, %p57;
	@%p58 bra 	$L__BB0_45;
	add.s32 	%r125, %r9, %r37;
	shl.b32 	%r126, %r125, 2;
	mov.u32 	%r127, s_hist;
	add.s32 	%r128, %r127, %r126;
	atom.shared.add.u32 	%r129, [%r128], 1;
$L__BB0_45:
	add.s32 	%r38, %r36, %r8;
	setp.ge.u32 	%p59, %r38, %r48;
	@%p59 bra 	$L__BB0_48;
	cvt.s64.s32 	%rd35, %r38;
	add.s64 	%rd36, %rd1, %rd35;
	ld.global.u8 	%r39, [%rd36];
	setp.gt.s32 	%p60, %r49, %r39;
	setp.lt.s32 	%p61, %r50, %r39;
	or.pred  	%p62, %p60, %p61;
	@%p62 bra 	$L__BB0_48;
	add.s32 	%r130, %r9, %r39;
	shl.b32 	%r131, %r130, 2;
	mov.u32 	%r132, s_hist;
	add.s32 	%r133, %r132, %r131;
	atom.shared.add.u32 	%r134, [%r133], 1;
$L__BB0_48:
	add.s32 	%r40, %r38, %r8;
	setp.ge.u32 	%p63, %r40, %r48;
	@%p63 bra 	$L__BB0_51;
	cvt.s64.s32 	%rd37, %r40;
	add.s64 	%rd38, %rd1, %rd37;
	ld.global.u8 	%r41, [%rd38];
	setp.gt.s32 	%p64, %r49, %r41;
	setp.lt.s32 	%p65, %r50, %r41;
	or.pred  	%p66, %p64, %p65;
	@%p66 bra 	$L__BB0_51;
	add.s32 	%r135, %r9, %r41;
	shl.b32 	%r136, %r135, 2;
	mov.u32 	%r137, s_hist;
	add.s32 	%r138, %r137, %r136;
	atom.shared.add.u32 	%r139, [%r138], 1;
$L__BB0_51:
	bar.sync 	0;
	setp.ne.s32 	%p67, %r3, 0;
	setp.lt.s32 	%p68, %r1, 0;
	or.pred  	%p69, %p67, %p68;
	@%p69 bra 	$L__BB0_54;
	sub.s32 	%r241, %r49, %r50;
	shl.b32 	%r141, %r50, 2;
	shl.b32 	%r142, %r49, 2;
	sub.s32 	%r143, %r141, %r142;
	add.s32 	%r43, %r143, 4;
	cvta.to.global.u64 	%rd39, %rd5;
	mov.u32 	%r240, s_hist;
$L__BB0_53:
	ld.shared.u32 	%r144, [%r240];
	add.s32 	%r145, %r240, %r43;
	ld.shared.u32 	%r146, [%r145];
	add.s32 	%r147, %r146, %r144;
	add.s32 	%r148, %r145, %r43;
	ld.shared.u32 	%r149, [%r148];
	add.s32 	%r150, %r149, %r147;
	add.s32 	%r151, %r148, %r43;
	ld.shared.u32 	%r152, [%r151];
	add.s32 	%r153, %r152, %r150;
	add.s32 	%r154, %r151, %r43;
	ld.shared.u32 	%r155, [%r154];
	add.s32 	%r156, %r155, %r153;
	add.s32 	%r157, %r154, %r43;
	ld.shared.u32 	%r158, [%r157];
	add.s32 	%r159, %r158, %r156;
	add.s32 	%r160, %r157, %r43;
	ld.shared.u32 	%r161, [%r160];
	add.s32 	%r162, %r161, %r159;
	add.s32 	%r163, %r160, %r43;
	ld.shared.u32 	%r164, [%r163];
	add.s32 	%r165, %r164, %r162;
	add.s32 	%r166, %r163, %r43;
	ld.shared.u32 	%r167, [%r166];
	add.s32 	%r168, %r167, %r165;
	add.s32 	%r169, %r166, %r43;
	ld.shared.u32 	%r170, [%r169];
	add.s32 	%r171, %r170, %r168;
	add.s32 	%r172, %r169, %r43;
	ld.shared.u32 	%r173, [%r172];
	add.s32 	%r174, %r173, %r171;
	add.s32 	%r175, %r172, %r43;
	ld.shared.u32 	%r176, [%r175];
	add.s32 	%r177, %r176, %r174;
	add.s32 	%r178, %r175, %r43;
	ld.shared.u32 	%r179, [%r178];
	add.s32 	%r180, %r179, %r177;
	add.s32 	%r181, %r178, %r43;
	ld.shared.u32 	%r182, [%r181];
	add.s32 	%r183, %r182, %r180;
	add.s32 	%r184, %r181, %r43;
	ld.shared.u32 	%r185, [%r184];
	add.s32 	%r186, %r185, %r183;
	add.s32 	%r187, %r184, %r43;
	ld.shared.u32 	%r188, [%r187];
	add.s32 	%r189, %r188, %r186;
	add.s32 	%r190, %r187, %r43;
	ld.shared.u32 	%r191, [%r190];
	add.s32 	%r192, %r191, %r189;
	add.s32 	%r193, %r190, %r43;
	ld.shared.u32 	%r194, [%r193];
	add.s32 	%r195, %r194, %r192;
	add.s32 	%r196, %r193, %r43;
	ld.shared.u32 	%r197, [%r196];
	add.s32 	%r198, %r197, %r195;
	add.s32 	%r199, %r196, %r43;
	ld.shared.u32 	%r200, [%r199];
	add.s32 	%r201, %r200, %r198;
	add.s32 	%r202, %r199, %r43;
	ld.shared.u32 	%r203, [%r202];
	add.s32 	%r204, %r203, %r201;
	add.s32 	%r205, %r202, %r43;
	ld.shared.u32 	%r206, [%r205];
	add.s32 	%r207, %r206, %r204;
	add.s32 	%r208, %r205, %r43;
	ld.shared.u32 	%r209, [%r208];
	add.s32 	%r210, %r209, %r207;
	add.s32 	%r211, %r208, %r43;
	ld.shared.u32 	%r212, [%r211];
	add.s32 	%r213, %r212, %r210;
	add.s32 	%r214, %r211, %r43;
	ld.shared.u32 	%r215, [%r214];
	add.s32 	%r216, %r215, %r213;
	add.s32 	%r217, %r214, %r43;
	ld.shared.u32 	%r218, [%r217];
	add.s32 	%r219, %r218, %r216;
	add.s32 	%r220, %r217, %r43;
	ld.shared.u32 	%r221, [%r220];
	add.s32 	%r222, %r221, %r219;
	add.s32 	%r223, %r220, %r43;
	ld.shared.u32 	%r224, [%r223];
	add.s32 	%r225, %r224, %r222;
	add.s32 	%r226, %r223, %r43;
	ld.shared.u32 	%r227, [%r226];
	add.s32 	%r228, %r227, %r225;
	add.s32 	%r229, %r226, %r43;
	ld.shared.u32 	%r230, [%r229];
	add.s32 	%r231, %r230, %r228;
	add.s32 	%r232, %r229, %r43;
	ld.shared.u32 	%r233, [%r232];
	add.s32 	%r234, %r233, %r231;
	add.s32 	%r235, %r232, %r43;
	ld.shared.u32 	%r236, [%r235];
	add.s32 	%r237, %r236, %r234;
	atom.global.add.u32 	%r238, [%rd39], %r237;
	add.s32 	%r241, %r241, 1;
	add.s32 	%r240, %r240, 4;
	add.s64 	%rd39, %rd39, 4;
	setp.ne.s32 	%p70, %r241, 1;
	@%p70 bra 	$L__BB0_53;
$L__BB0_54:
	ret;

}


// ===== COMPILED SASS (sm_100) =====

	.target	sm_100

	.elftype	@"ET_EXEC"


//--------------------- .note.nv.tkinfo           --------------------------
	.section	.note.nv.tkinfo,"",@"SHT_NOTE"
	.sectionflags	@"SHF_NOTE_NV_TKINFO"
	.tkinfo
        /*0018*/ 	.word	0x00000002
        /*0030*/ 	.string	""
        /*0030*/ 	.string	"ptxas"
        /*0030*/ 	.string	"Cuda compilation tools, release 13.0, V13.0.88"
        /*0030*/ 	.string	"Build cuda_13.0.r13.0/compiler.36424714_0"
        /*0030*/ 	.string	"-arch sm_100 -m 64 "



//--------------------- .note.nv.cuinfo           --------------------------
	.section	.note.nv.cuinfo,"",@"SHT_NOTE"
	.sectionflags	@"SHF_NOTE_NV_CUINFO"
        /*0018*/ 	.short	0x0002
        /*001a*/ 	.short	0x0064
        /*001c*/ 	.short	0x0082
	.zero		2


//--------------------- .nv.info                  --------------------------
	.section	.nv.info,"",@"SHT_CUDA_INFO"
	.align	4


	//----- nvinfo : EIATTR_REGCOUNT
	.align		4
        /*0000*/ 	.byte	0x04, 0x2f
        /*0002*/ 	.short	(.L_1 - .L_0)
	.align		4
.L_0:
        /*0004*/ 	.word	index@(_Z16histogram_kernelPKcjiiPj)
        /*0008*/ 	.word	0x0000001e


	//----- nvinfo : EIATTR_FRAME_SIZE
	.align		4
.L_1:
        /*000c*/ 	.byte	0x04, 0x11
        /*000e*/ 	.short	(.L_3 - .L_2)
	.align		4
.L_2:
        /*0010*/ 	.word	index@(_Z16histogram_kernelPKcjiiPj)
        /*0014*/ 	.word	0x00000000


	//----- nvinfo : EIATTR_MIN_STACK_SIZE
	.align		4
.L_3:
        /*0018*/ 	.byte	0x04, 0x12
        /*001a*/ 	.short	(.L_5 - .L_4)
	.align		4
.L_4:
        /*001c*/ 	.word	index@(_Z16histogram_kernelPKcjiiPj)
        /*0020*/ 	.word	0x00000000
.L_5:


//--------------------- .nv.compat                --------------------------
	.section	.nv.compat,"",@"SHT_CUDA_COMPAT_INFO"
	.align	4
        /*0000*/ 	.byte	0x02, 0x09, 0x00, 0x00, 0x02, 0x02, 0x01, 0x00, 0x02, 0x05, 0x05, 0x00, 0x03, 0x07, 0x01, 0x01
        /*0010*/ 	.byte	0x02, 0x03, 0x00, 0x00, 0x02, 0x06, 0x01, 0x00, 0x04, 0x0b, 0x08, 0x00, 0x09, 0x00, 0x00, 0x00
        /*0020*/ 	.byte	0x00, 0x00, 0x00, 0x00


//--------------------- .nv.info._Z16histogram_kernelPKcjiiPj --------------------------
	.section	.nv.info._Z16histogram_kernelPKcjiiPj,"",@"SHT_CUDA_INFO"
	.sectionflags	@""
	.align	4


	//----- nvinfo : EIATTR_CUDA_API_VERSION
	.align		4
        /*0000*/ 	.byte	0x04, 0x37
        /*0002*/ 	.short	(.L_7 - .L_6)
.L_6:
        /*0004*/ 	.word	0x00000082


	//----- nvinfo : EIATTR_KPARAM_INFO
	.align		4
.L_7:
        /*0008*/ 	.byte	0x04, 0x17
        /*000a*/ 	.short	(.L_9 - .L_8)
.L_8:
        /*000c*/ 	.word	0x00000000
        /*0010*/ 	.short	0x0004
        /*0012*/ 	.short	0x0018
        /*0014*/ 	.byte	0x00, 0xf5, 0x21, 0x00


	//----- nvinfo : EIATTR_KPARAM_INFO
	.align		4
.L_9:
        /*0018*/ 	.byte	0x04, 0x17
        /*001a*/ 	.short	(.L_11 - .L_10)
.L_10:
        /*001c*/ 	.word	0x00000000
        /*0020*/ 	.short	0x0003
        /*0022*/ 	.short	0x0010
        /*0024*/ 	.byte	0x00, 0xf0, 0x11, 0x00


	//----- nvinfo : EIATTR_KPARAM_INFO
	.align		4
.L_11:
        /*0028*/ 	.byte	0x04, 0x17
        /*002a*/ 	.short	(.L_13 - .L_12)
.L_12:
        /*002c*/ 	.word	0x00000000
        /*0030*/ 	.short	0x0002
        /*0032*/ 	.short	0x000c
        /*0034*/ 	.byte	0x00, 0xf0, 0x11, 0x00


	//----- nvinfo : EIATTR_KPARAM_INFO
	.align		4
.L_13:
        /*0038*/ 	.byte	0x04, 0x17
        /*003a*/ 	.short	(.L_15 - .L_14)
.L_14:
        /*003c*/ 	.word	0x00000000
        /*0040*/ 	.short	0x0001
        /*0042*/ 	.short	0x0008
        /*0044*/ 	.byte	0x00, 0xf0, 0x11, 0x00


	//----- nvinfo : EIATTR_KPARAM_INFO
	.align		4
.L_15:
        /*0048*/ 	.byte	0x04, 0x17
        /*004a*/ 	.short	(.L_17 - .L_16)
.L_16:
        /*004c*/ 	.word	0x00000000
        /*0050*/ 	.short	0x0000
        /*0052*/ 	.short	0x0000
        /*0054*/ 	.byte	0x00, 0xf5, 0x21, 0x00


	//----- nvinfo : EIATTR_SPARSE_MMA_MASK
	.align		4
.L_17:
        /*0058*/ 	.byte	0x03, 0x50
        /*005a*/ 	.short	0x0000


	//----- nvinfo : EIATTR_MAXREG_COUNT
	.align		4
        /*005c*/ 	.byte	0x03, 0x1b
        /*005e*/ 	.short	0x00ff


	//----- nvinfo : EIATTR_NUM_BARRIERS
	.align		4
        /*0060*/ 	.byte	0x02, 0x4c
        /*0062*/ 	.byte	0x01
	.zero		1


	//----- nvinfo : EIATTR_MERCURY_ISA_VERSION
	.align		4
        /*0064*/ 	.byte	0x03, 0x5f
        /*0066*/ 	.short	0x0101


	//----- nvinfo : EIATTR_INT_WARP_WIDE_INSTR_OFFSETS
	.align		4
        /*0068*/ 	.byte	0x04, 0x31
        /*006a*/ 	.short	(.L_19 - .L_18)


	//   ....[0]....
.L_18:
        /*006c*/ 	.word	0x000014d0


	//----- nvinfo : EIATTR_VRC_CTA_INIT_COUNT
	.align		4
.L_19:
        /*0070*/ 	.byte	0x02, 0x4a
	.zero		1
	.zero		1


	//----- nvinfo : EIATTR_EXIT_INSTR_OFFSETS
	.align		4
        /*0074*/ 	.byte	0x04, 0x1c
        /*0076*/ 	.short	(.L_21 - .L_20)


	//   ....[0]....
.L_20:
        /*0078*/ 	.word	0x00001410


	//   ....[1]....
        /*007c*/ 	.word	0x00001a80


	//----- nvinfo : EIATTR_CRS_STACK_SIZE
	.align		4
.L_21:
        /*0080*/ 	.byte	0x04, 0x1e
        /*0082*/ 	.short	(.L_23 - .L_22)
.L_22:
        /*0084*/ 	.word	0x00000000


	//----- nvinfo : EIATTR_CBANK_PARAM_SIZE
	.align		4
.L_23:
        /*0088*/ 	.byte	0x03, 0x19
        /*008a*/ 	.short	0x0020


	//----- nvinfo : EIATTR_PARAM_CBANK
	.align		4
        /*008c*/ 	.byte	0x04, 0x0a
        /*008e*/ 	.short	(.L_25 - .L_24)
	.align		4
.L_24:
        /*0090*/ 	.word	index@(.nv.constant0._Z16histogram_kernelPKcjiiPj)
        /*0094*/ 	.short	0x0380
        /*0096*/ 	.short	0x0020


	//----- nvinfo : EIATTR_SW_WAR
	.align		4
.L_25:
        /*0098*/ 	.byte	0x04, 0x36
        /*009a*/ 	.short	(.L_27 - .L_26)
.L_26:
        /*009c*/ 	.word	0x00000008
.L_27:


//--------------------- .nv.callgraph             --------------------------
	.section	.nv.callgraph,"",@"SHT_CUDA_CALLGRAPH"
	.align	4
	.sectionentsize	8
	.align		4
        /*0000*/ 	.word	0x00000000
	.align		4
        /*0004*/ 	.word	0xffffffff
	.align		4
        /*0008*/ 	.word	0x00000000
	.align		4
        /*000c*/ 	.word	0xfffffffe
	.align		4
        /*0010*/ 	.word	0x00000000
	.align		4
        /*0014*/ 	.word	0xfffffffd
	.align		4
        /*0018*/ 	.word	0x00000000
	.align		4
        /*001c*/ 	.word	0xfffffffc


//--------------------- .text._Z16histogram_kernelPKcjiiPj --------------------------
	.section	.text._Z16histogram_kernelPKcjiiPj,"ax",@progbits
	.align	128
        .global         _Z16histogram_kernelPKcjiiPj
        .type           _Z16histogram_kernelPKcjiiPj,@function
        .size           _Z16histogram_kernelPKcjiiPj,(.L_x_37 - _Z16histogram_kernelPKcjiiPj)
        .other          _Z16histogram_kernelPKcjiiPj,@"STO_CUDA_ENTRY STV_DEFAULT"
_Z16histogram_kernelPKcjiiPj:
.text._Z16histogram_kernelPKcjiiPj:
[----:B------:R-:W-:Y:S01]  /*0000*/  LDC R1, c[0x0][0x37c] ;  /* 0x0000df00ff017b82 */ /* 0x000fe20000000800 */
[----:B------:R-:W0:Y:S01]  /*0010*/  LDCU UR4, c[0x0][0x390] ;  /* 0x00007200ff0477ac */ /* 0x000e220008000800 */
[----:B------:R-:W1:Y:S01]  /*0020*/  S2R R5, SR_TID.X ;  /* 0x0000000000057919 */ /* 0x000e620000002100 */
[----:B------:R-:W-:Y:S01]  /*0030*/  BSSY.RECONVERGENT B0, `(.L_x_0) ;  /* 0x0000011000007945 */ /* 0x000fe20003800200 */
[----:B------:R-:W0:Y:S02]  /*0040*/  LDCU UR5, c[0x0][0x38c] ;  /* 0x00007180ff0577ac */ /* 0x000e240008000800 */
[----:B0-----:R-:W-:-:S04]  /*0050*/  UIADD3 UR10, UPT, UPT, UR4, -UR5, URZ ;  /* 0x80000005040a7290 */ /* 0x001fc8000fffe0ff */
[----:B------:R-:W-:-:S04]  /*0060*/  UIADD3 UR6, UPT, UPT, UR10, 0x1, URZ ;  /* 0x000000010a067890 */ /* 0x000fc8000fffe0ff */
[----:B------:R-:W-:-:S06]  /*0070*/  USHF.L.U32 UR7, UR6, 0x5, URZ ;  /* 0x0000000506077899 */ /* 0x000fcc00080006ff */
[----:B-1----:R-:W-:-:S13]  /*0080*/  ISETP.GE.AND P0, PT, R5, UR7, PT ;  /* 0x0000000705007c0c */ /* 0x002fda000bf06270 */
[----:B------:R-:W-:Y:S05]  /*0090*/  @P0 BRA `(.L_x_1) ;  /* 0x0000000000280947 */ /* 0x000fea0003800000 */
[----:B------:R-:W0:Y:S01]  /*00a0*/  S2R R3, SR_CgaCtaId ;  /* 0x0000000000037919 */ /* 0x000e220000008800 */
[----:B------:R-:W1:Y:S01]  /*00b0*/  LDC R7, c[0x0][0x360] ;  /* 0x0000d800ff077b82 */ /* 0x000e620000000800 */
[----:B------:R-:W-:Y:S01]  /*00c0*/  MOV R2, 0x400 ;  /* 0x0000040000027802 */ /* 0x000fe20000000f00 */
[----:B------:R-:W-:-:S03]  /*00d0*/  IMAD.MOV.U32 R0, RZ, RZ, R5 ;  /* 0x000000ffff007224 */ /* 0x000fc600078e0005 */
[----:B0-----:R-:W-:-:S07]  /*00e0*/  LEA R3, R3, R2, 0x18 ;  /* 0x0000000203037211 */ /* 0x001fce00078ec0ff */
.L_x_2:
[----:B------:R-:W-:Y:S02]  /*00f0*/  IMAD R2, R0, 0x4, R3 ;  /* 0x0000000400027824 */ /* 0x000fe400078e0203 */
[----:B-1----:R-:W-:-:S03]  /*0100*/  IMAD.IADD R0, R7, 0x1, R0 ;  /* 0x0000000107007824 */ /* 0x002fc600078e0200 */
[----:B------:R0:W-:Y:S02]  /*0110*/  STS [R2], RZ ;  /* 0x000000ff02007388 */ /* 0x0001e40000000800 */
[----:B------:R-:W-:-:S13]  /*0120*/  ISETP.GE.AND P0, PT, R0, UR7, PT ;  /* 0x0000000700007c0c */ /* 0x000fda000bf06270 */
[----:B0-----:R-:W-:Y:S05]  /*0130*/  @!P0 BRA `(.L_x_2) ;  /* 0xfffffffc00ec8947 */ /* 0x001fea000383ffff */
.L_x_1:
[----:B------:R-:W-:Y:S05]  /*0140*/  BSYNC.RECONVERGENT B0 ;  /* 0x0000000000007941 */ /* 0x000fea0003800200 */
.L_x_0:
[----:B------:R-:W0:Y:S01]  /*0150*/  S2UR UR7, SR_CTAID.X ;  /* 0x00000000000779c3 */ /* 0x000e220000002500 */
[----:B------:R-:W1:Y:S07]  /*0160*/  LDCU UR11, c[0x0][0x388] ;  /* 0x00007100ff0b77ac */ /* 0x000e6e0008000800 */
[----:B------:R-:W-:Y:S01]  /*0170*/  BAR.SYNC.DEFER_BLOCKING 0x0 ;  /* 0x0000000000007b1d */ /* 0x000fe20000010000 */
[----:B------:R-:W-:Y:S01]  /*0180*/  ISETP.LE.AND P0, PT, RZ, UR10, PT ;  /* 0x0000000aff007c0c */ /* 0x000fe2000bf03270 */
[----:B------:R-:W-:-:S03]  /*0190*/  IMAD.U32 R7, RZ, RZ, UR5 ;  /* 0x00000005ff077e24 */ /* 0x000fc6000f8e00ff */
[----:B------:R-:W-:-:S03]  /*01a0*/  ISETP.NE.OR P0, PT, R5, RZ, !P0 ;  /* 0x000000ff0500720c */ /* 0x000fc60004705670 */
[----:B------:R-:W0:Y:S01]  /*01b0*/  LDC R0, c[0x0][0x360] ;  /* 0x0000d800ff007b82 */ /* 0x000e220000000800 */
[----:B------:R-:W2:Y:S01]  /*01c0*/  LDCU.64 UR8, c[0x0][0x358] ;  /* 0x00006b00ff0877ac */ /* 0x000ea20008000a00 */
[----:B------:R-:W-:Y:S01]  /*01d0*/  BSSY.RECONVERGENT B0, `(.L_x_3) ;  /* 0x0000021000007945 */ /* 0x000fe20003800200 */
[----:B0-----:R-:W-:-:S04]  /*01e0*/  IMAD R2, R0, UR7, RZ ;  /* 0x0000000700027c24 */ /* 0x001fc8000f8e02ff */
[----:B------:R-:W-:Y:S01]  /*01f0*/  IMAD R13, R2, 0x10, R5 ;  /* 0x00000010020d7824 */ /* 0x000fe200078e0205 */
[----:B------:R-:W-:-:S03]  /*0200*/  LOP3.LUT R2, R5, 0x1f, RZ, 0xc0, !PT ;  /* 0x0000001f05027812 */ /* 0x000fc600078ec0ff */
[C-C-:B------:R-:W-:Y:S01]  /*0210*/  IMAD.IADD R15, R13.reuse, 0x1, R0.reuse ;  /* 0x000000010d0f7824 */ /* 0x140fe200078e0200 */
[----:B-1----:R-:W-:Y:S01]  /*0220*/  ISETP.GE.U32.AND P1, PT, R13, UR11, PT ;  /* 0x0000000b0d007c0c */ /* 0x002fe2000bf26070 */
[----:B------:R-:W-:Y:S02]  /*0230*/  IMAD R2, R2, UR6, -R7 ;  /* 0x0000000602027c24 */ /* 0x000fe4000f8e0a07 */
[C---:B------:R-:W-:Y:S01]  /*0240*/  IMAD.IADD R17, R15.reuse, 0x1, R0 ;  /* 0x000000010f117824 */ /* 0x040fe200078e0200 */
[----:B------:R-:W-:-:S03]  /*0250*/  ISETP.GE.U32.AND P4, PT, R15, UR11, PT ;  /* 0x0000000b0f007c0c */ /* 0x000fc6000bf86070 */
[C---:B------:R-:W-:Y:S01]  /*0260*/  IMAD.IADD R11, R17.reuse, 0x1, R0 ;  /* 0x00000001110b7824 */ /* 0x040fe200078e0200 */
[----:B------:R-:W-:-:S03]  /*0270*/  ISETP.GE.U32.AND P3, PT, R17, UR11, PT ;  /* 0x0000000b11007c0c */ /* 0x000fc6000bf66070 */
[C---:B------:R-:W-:Y:S01]  /*0280*/  IMAD.IADD R23, R11.reuse, 0x1, R0 ;  /* 0x000000010b177824 */ /* 0x040fe200078e0200 */
[----:B------:R-:W-:-:S03]  /*0290*/  ISETP.GE.U32.AND P2, PT, R11, UR11, PT ;  /* 0x0000000b0b007c0c */ /* 0x000fc6000bf46070 */
[----:B------:R-:W-:-:S04]  /*02a0*/  IMAD.IADD R21, R23, 0x1, R0 ;  /* 0x0000000117157824 */ /* 0x000fc800078e0200 */
[----:B------:R-:W-:-:S04]  /*02b0*/  IMAD.IADD R19, R21, 0x1, R0 ;  /* 0x0000000115137824 */ /* 0x000fc800078e0200 */
[----:B------:R-:W-:-:S04]  /*02c0*/  IMAD.IADD R9, R19, 0x1, R0 ;  /* 0x0000000113097824 */ /* 0x000fc800078e0200 */
[----:B------:R-:W-:-:S04]  /*02d0*/  IMAD.IADD R3, R9, 0x1, R0 ;  /* 0x0000000109037824 */ /* 0x000fc800078e0200 */
[----:B------:R-:W-:-:S04]  /*02e0*/  IMAD.IADD R5, R3, 0x1, R0 ;  /* 0x0000000103057824 */ /* 0x000fc800078e0200 */
[----:B------:R-:W-:Y:S01]  /*02f0*/  IMAD.IADD R7, R5, 0x1, R0 ;  /* 0x0000000105077824 */ /* 0x000fe200078e0200 */
[----:B--2---:R-:W-:Y:S06]  /*0300*/  @P1 BRA `(.L_x_4) ;  /* 0x0000000000341947 */ /* 0x004fec0003800000 */
[----:B------:R-:W0:Y:S02]  /*0310*/  LDCU.64 UR6, c[0x0][0x380] ;  /* 0x00007000ff0677ac */ /* 0x000e240008000a00 */
[----:B0-----:R-:W-:-:S04]  /*0320*/  IADD3 R12, P1, PT, R13, UR6, RZ ;  /* 0x000000060d0c7c10 */ /* 0x001fc8000ff3e0ff */
[----:B------:R-:W-:-:S06]  /*0330*/  LEA.HI.X.SX32 R13, R13, UR7, 0x1, P1 ;  /* 0x000000070d0d7c11 */ /* 0x000fcc00088f0eff */
[----:B------:R-:W2:Y:S02]  /*0340*/  LDG.E.U8 R13, desc[UR8][R12.64] ;  /* 0x000000080c0d7981 */ /* 0x000ea4000c1e1100 */
[----:B--2---:R-:W-:-:S04]  /*0350*/  ISETP.GT.AND P1, PT, R13, UR4, PT ;  /* 0x000000040d007c0c */ /* 0x004fc8000bf24270 */
[----:B------:R-:W-:-:S13]  /*0360*/  ISETP.LT.OR P1, PT, R13, UR5, P1 ;  /* 0x000000050d007c0c */ /* 0x000fda0008f21670 */
[----:B------:R-:W-:Y:S05]  /*0370*/  @P1 BRA `(.L_x_4) ;  /* 0x0000000000181947 */ /* 0x000fea0003800000 */
[----:B------:R-:W0:Y:S01]  /*0380*/  S2UR UR7, SR_CgaCtaId ;  /* 0x00000000000779c3 */ /* 0x000e220000008800 */
[----:B------:R-:W-:Y:S01]  /*0390*/  UMOV UR6, 0x400 ;  /* 0x0000040000067882 */ /* 0x000fe20000000000 */
[----:B------:R-:W-:Y:S01]  /*03a0*/  IMAD.IADD R13, R2, 0x1, R13 ;  /* 0x00000001020d7824 */ /* 0x000fe200078e020d */
[----:B0-----:R-:W-:-:S06]  /*03b0*/  ULEA UR6, UR7, UR6, 0x18 ;  /* 0x0000000607067291 */ /* 0x001fcc000f8ec0ff */
[----:B------:R-:W-:-:S05]  /*03c0*/  LEA R13, R13, UR6, 0x2 ;  /* 0x000000060d0d7c11 */ /* 0x000fca000f8e10ff */
[----:B------:R0:W-:Y:S02]  /*03d0*/  ATOMS.POPC.INC.32 RZ, [R13+URZ] ;  /* 0x000000000dff7f8c */ /* 0x0001e4000d8000ff */
.L_x_4:
[----:B------:R-:W-:Y:S05]  /*03e0*/  BSYNC.RECONVERGENT B0 ;  /* 0x0000000000007941 */ /* 0x000fea0003800200 */
.L_x_3:
[----:B------:R-:W-:Y:S04]  /*03f0*/  BSSY.RECONVERGENT B0, `(.L_x_5) ;  /* 0x000000f000007945 */ /* 0x000fe80003800200 */
[----:B------:R-:W-:Y:S05]  /*0400*/  @P4 BRA `(.L_x_6) ;  /* 0x0000000000344947 */ /* 0x000fea0003800000 */
[----:B------:R-:W1:Y:S02]  /*0410*/  LDCU.64 UR6, c[0x0][0x380] ;  /* 0x00007000ff0677ac */ /* 0x000e640008000a00 */
[----:B-1----:R-:W-:-:S04]  /*0420*/  IADD3 R12, P1, PT, R15, UR6, RZ ;  /* 0x000000060f0c7c10 */ /* 0x002fc8000ff3e0ff */
[----:B0-----:R-:W-:-:S06]  /*0430*/  LEA.HI.X.SX32 R13, R15, UR7, 0x1, P1 ;  /* 0x000000070f0d7c11 */ /* 0x001fcc00088f0eff */
        /* <DEDUP_REMOVED lines=10> */
.L_x_6:
[----:B------:R-:W-:Y:S05]  /*04e0*/  BSYNC.RECONVERGENT B0 ;  /* 0x0000000000007941 */ /* 0x000fea0003800200 */
.L_x_5:
[----:B------:R-:W-:Y:S04]  /*04f0*/  BSSY.RECONVERGENT B0, `(.L_x_7) ;  /* 0x000000f000007945 */ /* 0x000fe80003800200 */
[----:B------:R-:W-:Y:S05]  /*0500*/  @P3 BRA `(.L_x_8) ;  /* 0x0000000000343947 */ /* 0x000fea0003800000 */
[----:B------:R-:W2:Y:S02]  /*0510*/  LDCU.64 UR6, c[0x0][0x380] ;  /* 0x00007000ff0677ac */ /* 0x000ea40008000a00 */
[----:B--2---:R-:W-:-:S04]  /*0520*/  IADD3 R12, P1, PT, R17, UR6, RZ ;  /* 0x00000006110c7c10 */ /* 0x004fc8000ff3e0ff */
[----:B01----:R-:W-:-:S06]  /*0530*/  LEA.HI.X.SX32 R13, R17, UR7, 0x1, P1 ;  /* 0x00000007110d7c11 */ /* 0x003fcc00088f0eff */
        /* <DEDUP_REMOVED lines=10> */
.L_x_8:
[----:B------:R-:W-:Y:S05]  /*05e0*/  BSYNC.RECONVERGENT B0 ;  /* 0x0000000000007941 */ /* 0x000fea0003800200 */
.L_x_7:
[----:B------:R-:W-:Y:S04]  /*05f0*/  BSSY.RECONVERGENT B0, `(.L_x_9) ;  /* 0x000000f000007945 */ /* 0x000fe80003800200 */
[----:B------:R-:W-:Y:S05]  /*0600*/  @P2 BRA `(.L_x_10) ;  /* 0x0000000000342947 */ /* 0x000fea0003800000 */
[----:B------:R-:W3:Y:S02]  /*0610*/  LDCU.64 UR6, c[0x0][0x380] ;  /* 0x00007000ff0677ac */ /* 0x000ee40008000a00 */
[----:B---3--:R-:W-:-:S04]  /*0620*/  IADD3 R10, P1, PT, R11, UR6, RZ ;  /* 0x000000060b0a7c10 */ /* 0x008fc8000ff3e0ff */
[----:B------:R-:W-:-:S06]  /*0630*/  LEA.HI.X.SX32 R11, R11, UR7, 0x1, P1 ;  /* 0x000000070b0b7c11 */ /* 0x000fcc00088f0eff */
[----:B------:R-:W3:Y:S02]  /*0640*/  LDG.E.U8 R11, desc[UR8][R10.64] ;  /* 0x000000080a0b7981 */ /* 0x000ee4000c1e1100 */
[----:B---3--:R-:W-:-:S04]  /*0650*/  ISETP.GT.AND P1, PT, R11, UR4, PT ;  /* 0x000000040b007c0c */ /* 0x008fc8000bf24270 */
[----:B------:R-:W-:-:S13]  /*0660*/  ISETP.LT.OR P1, PT, R11, UR5, P1 ;  /* 0x000000050b007c0c */ /* 0x000fda0008f21670 */
[----:B------:R-:W-:Y:S05]  /*0670*/  @P1 BRA `(.L_x_10) ;  /* 0x0000000000181947 */ /* 0x000fea0003800000 */
[----:B------:R-:W3:Y:S01]  /*0680*/  S2UR UR7, SR_CgaCtaId ;  /* 0x00000000000779c3 */ /* 0x000ee20000008800 */
[----:B------:R-:W-:Y:S01]  /*0690*/  UMOV UR6, 0x400 ;  /* 0x0000040000067882 */ /* 0x000fe20000000000 */
[----:B------:R-:W-:Y:S01]  /*06a0*/  IMAD.IADD R11, R2, 0x1, R11 ;  /* 0x00000001020b7824 */ /* 0x000fe200078e020b */
[----:B---3--:R-:W-:-:S06]  /*06b0*/  ULEA UR6, UR7, UR6, 0x18 ;  /* 0x0000000607067291 */ /* 0x008fcc000f8ec0ff */
[----:B------:R-:W-:-:S05]  /*06c0*/  LEA R11, R11, UR6, 0x2 ;  /* 0x000000060b0b7c11 */ /* 0x000fca000f8e10ff */
[----:B------:R3:W-:Y:S02]  /*06d0*/  ATOMS.POPC.INC.32 RZ, [R11+URZ] ;  /* 0x000000000bff7f8c */ /* 0x0007e4000d8000ff */
.L_x_10:
[----:B------:R-:W-:Y:S05]  /*06e0*/  BSYNC.RECONVERGENT B0 ;  /* 0x0000000000007941 */ /* 0x000fea0003800200 */
.L_x_9:
[----:B------:R-:W-:Y:S01]  /*06f0*/  ISETP.GE.U32.AND P1, PT, R23, UR11, PT ;  /* 0x0000000b17007c0c */ /* 0x000fe2000bf26070 */
[--C-:B------:R-:W-:Y:S01]  /*0700*/  IMAD.IADD R17, R7, 0x1, R0.reuse ;  /* 0x0000000107117824 */ /* 0x100fe200078e0200 */
[----:B------:R-:W-:Y:S01]  /*0710*/  BSSY.RECONVERGENT B0, `(.L_x_11) ;  /* 0x0000017000007945 */ /* 0x000fe20003800200 */
[----:B------:R-:W-:Y:S02]  /*0720*/  ISETP.GE.U32.AND P2, PT, R21, UR11, PT ;  /* 0x0000000b15007c0c */ /* 0x000fe4000bf46070 */
[--C-:B---3--:R-:W-:Y:S01]  /*0730*/  IMAD.IADD R11, R17, 0x1, R0.reuse ;  /* 0x00000001110b7824 */ /* 0x108fe200078e0200 */
[----:B------:R-:W-:Y:S02]  /*0740*/  ISETP.GE.U32.AND P3, PT, R19, UR11, PT ;  /* 0x0000000b13007c0c */ /* 0x000fe4000bf66070 */
[----:B------:R-:W-:Y:S01]  /*0750*/  ISETP.GE.U32.AND P4, PT, R9, UR11, PT ;  /* 0x0000000b09007c0c */ /* 0x000fe2000bf86070 */
[----:B012---:R-:W-:Y:S01]  /*0760*/  IMAD.IADD R13, R11, 0x1, R0 ;  /* 0x000000010b0d7824 */ /* 0x007fe200078e0200 */
[----:B------:R-:W-:-:S02]  /*0770*/  ISETP.GE.U32.AND P5, PT, R3, UR11, PT ;  /* 0x0000000b03007c0c */ /* 0x000fc4000bfa6070 */
[----:B------:R-:W-:Y:S01]  /*0780*/  ISETP.GE.U32.AND P6, PT, R5, UR11, PT ;  /* 0x0000000b05007c0c */ /* 0x000fe2000bfc6070 */
[----:B------:R-:W-:Y:S01]  /*0790*/  IMAD.IADD R15, R13, 0x1, R0 ;  /* 0x000000010d0f7824 */ /* 0x000fe200078e0200 */
[----:B------:R-:W-:Y:S11]  /*07a0*/  @P1 BRA `(.L_x_12) ;  /* 0x0000000000341947 */ /* 0x000ff60003800000 */
        /* <DEDUP_REMOVED lines=13> */
.L_x_12:
[----:B------:R-:W-:Y:S05]  /*0880*/  BSYNC.RECONVERGENT B0 ;  /* 0x0000000000007941 */ /* 0x000fea0003800200 */
.L_x_11:
[----:B------:R-:W-:Y:S04]  /*0890*/  BSSY.RECONVERGENT B0, `(.L_x_13) ;  /* 0x000000f000007945 */ /* 0x000fe80003800200 */
[----:B------:R-:W-:Y:S05]  /*08a0*/  @P2 BRA `(.L_x_14) ;  /* 0x0000000000342947 */ /* 0x000fea0003800000 */
[----:B------:R-:W1:Y:S02]  /*08b0*/  LDCU.64 UR6, c[0x0][0x380] ;  /* 0x00007000ff0677ac */ /* 0x000e640008000a00 */
[----:B-1----:R-:W-:-:S04]  /*08c0*/  IADD3 R20, P1, PT, R21, UR6, RZ ;  /* 0x0000000615147c10 */ /* 0x002fc8000ff3e0ff */
[----:B------:R-:W-:-:S06]  /*08d0*/  LEA.HI.X.SX32 R21, R21, UR7, 0x1, P1 ;  /* 0x0000000715157c11 */ /* 0x000fcc00088f0eff */
[----:B------:R-:W2:Y:S02]  /*08e0*/  LDG.E.U8 R21, desc[UR8][R20.64] ;  /* 0x0000000814157981 */ /* 0x000ea4000c1e1100 */
[----:B--2---:R-:W-:-:S04]  /*08f0*/  ISETP.GT.AND P1, PT, R21, UR4, PT ;  /* 0x0000000415007c0c */ /* 0x004fc8000bf24270 */
[----:B------:R-:W-:-:S13]  /*0900*/  ISETP.LT.OR P1, PT, R21, UR5, P1 ;  /* 0x0000000515007c0c */ /* 0x000fda0008f21670 */
[----:B------:R-:W-:Y:S05]  /*0910*/  @P1 BRA `(.L_x_14) ;  /* 0x0000000000181947 */ /* 0x000fea0003800000 */
[----:B------:R-:W1:Y:S01]  /*0920*/  S2UR UR7, SR_CgaCtaId ;  /* 0x00000000000779c3 */ /* 0x000e620000008800 */
[----:B------:R-:W-:Y:S01]  /*0930*/  UMOV UR6, 0x400 ;  /* 0x0000040000067882 */ /* 0x000fe20000000000 */
[----:B------:R-:W-:Y:S01]  /*0940*/  IMAD.IADD R21, R2, 0x1, R21 ;  /* 0x0000000102157824 */ /* 0x000fe200078e0215 */
[----:B-1----:R-:W-:-:S06]  /*0950*/  ULEA UR6, UR7, UR6, 0x18 ;  /* 0x0000000607067291 */ /* 0x002fcc000f8ec0ff */
[----:B------:R-:W-:-:S05]  /*0960*/  LEA R21, R21, UR6, 0x2 ;  /* 0x0000000615157c11 */ /* 0x000fca000f8e10ff */
[----:B------:R1:W-:Y:S02]  /*0970*/  ATOMS.POPC.INC.32 RZ, [R21+URZ] ;  /* 0x0000000015ff7f8c */ /* 0x0003e4000d8000ff */
.L_x_14:
[----:B------:R-:W-:Y:S05]  /*0980*/  BSYNC.RECONVERGENT B0 ;  /* 0x0000000000007941 */ /* 0x000fea0003800200 */
.L_x_13:
[----:B------:R-:W-:Y:S04]  /*0990*/  BSSY.RECONVERGENT B0, `(.L_x_15) ;  /* 0x000000f000007945 */ /* 0x000fe80003800200 */
[----:B------:R-:W-:Y:S05]  /*09a0*/  @P3 BRA `(.L_x_16) ;  /* 0x0000000000343947 */ /* 0x000fea0003800000 */
[----:B------:R-:W2:Y:S02]  /*09b0*/  LDCU.64 UR6, c[0x0][0x380] ;  /* 0x00007000ff0677ac */ /* 0x000ea40008000a00 */
[----:B--2---:R-:W-:-:S04]  /*09c0*/  IADD3 R18, P1, PT, R19, UR6, RZ ;  /* 0x0000000613127c10 */ /* 0x004fc8000ff3e0ff */
[----:B------:R-:W-:-:S06]  /*09d0*/  LEA.HI.X.SX32 R19, R19, UR7, 0x1, P1 ;  /* 0x0000000713137c11 */ /* 0x000fcc00088f0eff */
[----:B------:R-:W2:Y:S02]  /*09e0*/  LDG.E.U8 R19, desc[UR8][R18.64] ;  /* 0x0000000812137981 */ /* 0x000ea4000c1e1100 */
[----:B--2---:R-:W-:-:S04]  /*09f0*/  ISETP.GT.AND P1, PT, R19, UR4, PT ;  /* 0x0000000413007c0c */ /* 0x004fc8000bf24270 */
[----:B------:R-:W-:-:S13]  /*0a00*/  ISETP.LT.OR P1, PT, R19, UR5, P1 ;  /* 0x0000000513007c0c */ /* 0x000fda0008f21670 */
[----:B------:R-:W-:Y:S05]  /*0a10*/  @P1 BRA `(.L_x_16) ;  /* 0x0000000000181947 */ /* 0x000fea0003800000 */
[----:B------:R-:W2:Y:S01]  /*0a20*/  S2UR UR7, SR_CgaCtaId ;  /* 0x00000000000779c3 */ /* 0x000ea20000008800 */
[----:B------:R-:W-:Y:S01]  /*0a30*/  UMOV UR6, 0x400 ;  /* 0x0000040000067882 */ /* 0x000fe20000000000 */
[----:B------:R-:W-:Y:S01]  /*0a40*/  IMAD.IADD R19, R2, 0x1, R19 ;  /* 0x0000000102137824 */ /* 0x000fe200078e0213 */
[----:B--2---:R-:W-:-:S06]  /*0a50*/  ULEA UR6, UR7, UR6, 0x18 ;  /* 0x0000000607067291 */ /* 0x004fcc000f8ec0ff */
[----:B------:R-:W-:-:S05]  /*0a60*/  LEA R19, R19, UR6, 0x2 ;  /* 0x0000000613137c11 */ /* 0x000fca000f8e10ff */
[----:B------:R2:W-:Y:S02]  /*0a70*/  ATOMS.POPC.INC.32 RZ, [R19+URZ] ;  /* 0x0000000013ff7f8c */ /* 0x0005e4000d8000ff */
.L_x_16:
[----:B------:R-:W-:Y:S05]  /*0a80*/  BSYNC.RECONVERGENT B0 ;  /* 0x0000000000007941 */ /* 0x000fea0003800200 */
.L_x_15:
        /* <DEDUP_REMOVED lines=15> */
.L_x_18:
[----:B------:R-:W-:Y:S05]  /*0b80*/  BSYNC.RECONVERGENT B0 ;  /* 0x0000000000007941 */ /* 0x000fea0003800200 */
.L_x_17:
[----:B------:R-:W-:Y:S04]  /*0b90*/  BSSY.RECONVERGENT B0, `(.L_x_19) ;  /* 0x000000f000007945 */ /* 0x000fe80003800200 */
[----:B------:R-:W-:Y:S05]  /*0ba0*/  @P5 BRA `(.L_x_20) ;  /* 0x0000000000345947 */ /* 0x000fea0003800000 */
[----:B------:R-:W4:Y:S02]  /*0bb0*/  LDCU.64 UR6, c[0x0][0x380] ;  /* 0x00007000ff0677ac */ /* 0x000f240008000a00 */
[----:B----4-:R-:W-:-:S04]  /*0bc0*/  IADD3 R8, P1, PT, R3, UR6, RZ ;  /* 0x0000000603087c10 */ /* 0x010fc8000ff3e0ff */
[----:B---3--:R-:W-:-:S06]  /*0bd0*/  LEA.HI.X.SX32 R9, R3, UR7, 0x1, P1 ;  /* 0x0000000703097c11 */ /* 0x008fcc00088f0eff */
        /* <DEDUP_REMOVED lines=10> */
.L_x_20:
[----:B------:R-:W-:Y:S05]  /*0c80*/  BSYNC.RECONVERGENT B0 ;  /* 0x0000000000007941 */ /* 0x000fea0003800200 */
.L_x_19:
[----:B------:R-:W-:Y:S04]  /*0c90*/  BSSY.RECONVERGENT B0, `(.L_x_21) ;  /* 0x000000f000007945 */ /* 0x000fe80003800200 */
[----:B------:R-:W-:Y:S05]  /*0ca0*/  @P6 BRA `(.L_x_22) ;  /* 0x0000000000346947 */ /* 0x000fea0003800000 */
[----:B------:R-:W5:Y:S02]  /*0cb0*/  LDCU.64 UR6, c[0x0][0x380] ;  /* 0x00007000ff0677ac */ /* 0x000f640008000a00 */
[----:B-----5:R-:W-:-:S04]  /*0cc0*/  IADD3 R4, P1, PT, R5, UR6, RZ ;  /* 0x0000000605047c10 */ /* 0x020fc8000ff3e0ff */
[----:B------:R-:W-:-:S06]  /*0cd0*/  LEA.HI.X.SX32 R5, R5, UR7, 0x1, P1 ;  /* 0x0000000705057c11 */ /* 0x000fcc00088f0eff */
[----:B------:R-:W5:Y:S02]  /*0ce0*/  LDG.E.U8 R5, desc[UR8][R4.64] ;  /* 0x0000000804057981 */ /* 0x000f64000c1e1100 */
[----:B-----5:R-:W-:-:S04]  /*0cf0*/  ISETP.GT.AND P1, PT, R5, UR4, PT ;  /* 0x0000000405007c0c */ /* 0x020fc8000bf24270 */
[----:B------:R-:W-:-:S13]  /*0d00*/  ISETP.LT.OR P1, PT, R5, UR5, P1 ;  /* 0x0000000505007c0c */ /* 0x000fda0008f21670 */
[----:B------:R-:W-:Y:S05]  /*0d10*/  @P1 BRA `(.L_x_22) ;  /* 0x0000000000181947 */ /* 0x000fea0003800000 */
[----:B------:R-:W5:Y:S01]  /*0d20*/  S2UR UR7, SR_CgaCtaId ;  /* 0x00000000000779c3 */ /* 0x000f620000008800 */
[----:B------:R-:W-:Y:S01]  /*0d30*/  UMOV UR6, 0x400 ;  /* 0x0000040000067882 */ /* 0x000fe20000000000 */
[----:B------:R-:W-:Y:S01]  /*0d40*/  IMAD.IADD R5, R2, 0x1, R5 ;  /* 0x0000000102057824 */ /* 0x000fe200078e0205 */
[----:B-----5:R-:W-:-:S06]  /*0d50*/  ULEA UR6, UR7, UR6, 0x18 ;  /* 0x0000000607067291 */ /* 0x020fcc000f8ec0ff */
[----:B------:R-:W-:-:S05]  /*0d60*/  LEA R5, R5, UR6, 0x2 ;  /* 0x0000000605057c11 */ /* 0x000fca000f8e10ff */
[----:B------:R0:W-:Y:S02]  /*0d70*/  ATOMS.POPC.INC.32 RZ, [R5+URZ] ;  /* 0x0000000005ff7f8c */ /* 0x0001e4000d8000ff */
.L_x_22:
[----:B------:R-:W-:Y:S05]  /*0d80*/  BSYNC.RECONVERGENT B0 ;  /* 0x0000000000007941 */ /* 0x000fea0003800200 */
.L_x_21:
[----:B------:R-:W-:Y:S01]  /*0d90*/  ISETP.GE.U32.AND P1, PT, R7, UR11, PT ;  /* 0x0000000b07007c0c */ /* 0x000fe2000bf26070 */
[----:B------:R-:W-:Y:S01]  /*0da0*/  IMAD.IADD R0, R15, 0x1, R0 ;  /* 0x000000010f007824 */ /* 0x000fe200078e0200 */
[----:B------:R-:W-:Y:S01]  /*0db0*/  BSSY.RECONVERGENT B0, `(.L_x_23) ;  /* 0x0000014000007945 */ /* 0x000fe20003800200 */
[----:B------:R-:W-:Y:S02]  /*0dc0*/  ISETP.GE.U32.AND P2, PT, R17, UR11, PT ;  /* 0x0000000b11007c0c */ /* 0x000fe4000bf46070 */
[----:B------:R-:W-:Y:S02]  /*0dd0*/  ISETP.GE.U32.AND P3, PT, R11, UR11, PT ;  /* 0x0000000b0b007c0c */ /* 0x000fe4000bf66070 */
[----:B------:R-:W-:Y:S02]  /*0de0*/  ISETP.GE.U32.AND P4, PT, R13, UR11, PT ;  /* 0x0000000b0d007c0c */ /* 0x000fe4000bf86070 */
[----:B------:R-:W-:Y:S02]  /*0df0*/  ISETP.GE.U32.AND P5, PT, R15, UR11, PT ;  /* 0x0000000b0f007c0c */ /* 0x000fe4000bfa6070 */
[----:B------:R-:W-:-:S02]  /*0e00*/  ISETP.GE.U32.AND P6, PT, R0, UR11, PT ;  /* 0x0000000b00007c0c */ /* 0x000fc4000bfc6070 */
[----:B------:R-:W-:Y:S11]  /*0e10*/  @P1 BRA `(.L_x_24) ;  /* 0x0000000000341947 */ /* 0x000ff60003800000 */
[----:B------:R-:W5:Y:S02]  /*0e20*/  LDCU.64 UR6, c[0x0][0x380] ;  /* 0x00007000ff0677ac */ /* 0x000f640008000a00 */
[----:B-----5:R-:W-:-:S04]  /*0e30*/  IADD3 R4, P1, PT, R7, UR6, RZ ;  /* 0x0000000607047c10 */ /* 0x020fc8000ff3e0ff */
[----:B0-----:R-:W-:-:S06]  /*0e40*/  LEA.HI.X.SX32 R5, R7, UR7, 0x1, P1 ;  /* 0x0000000707057c11 */ /* 0x001fcc00088f0eff */
[----:B------:R-:W5:Y:S02]  /*0e50*/  LDG.E.U8 R5, desc[UR8][R4.64] ;  /* 0x0000000804057981 */ /* 0x000f64000c1e1100 */
[----:B-----5:R-:W-:-:S04]  /*0e60*/  ISETP.GT.AND P1, PT, R5, UR4, PT ;  /* 0x0000000405007c0c */ /* 0x020fc8000bf24270 */
        /* <DEDUP_REMOVED lines=8> */
.L_x_24:
[----:B------:R-:W-:Y:S05]  /*0ef0*/  BSYNC.RECONVERGENT B0 ;  /* 0x0000000000007941 */ /* 0x000fea0003800200 */
.L_x_23:
[----:B------:R-:W-:Y:S04]  /*0f00*/  BSSY.RECONVERGENT B0, `(.L_x_25) ;  /* 0x000000f000007945 */ /* 0x000fe80003800200 */
[----:B------:R-:W-:Y:S05]  /*0f10*/  @P2 BRA `(.L_x_26) ;  /* 0x0000000000342947 */ /* 0x000fea0003800000 */
        /* <DEDUP_REMOVED lines=13> */
.L_x_26:
[----:B------:R-:W-:Y:S05]  /*0ff0*/  BSYNC.RECONVERGENT B0 ;  /* 0x0000000000007941 */ /* 0x000fea0003800200 */
.L_x_25:
        /* <DEDUP_REMOVED lines=15> */
.L_x_28:
[----:B------:R-:W-:Y:S05]  /*10f0*/  BSYNC.RECONVERGENT B0 ;  /* 0x0000000000007941 */ /* 0x000fea0003800200 */
.L_x_27:
        /* <DEDUP_REMOVED lines=15> */
.L_x_30:
[----:B------:R-:W-:Y:S05]  /*11f0*/  BSYNC.RECONVERGENT B0 ;  /* 0x0000000000007941 */ /* 0x000fea0003800200 */
.L_x_29:
        /* <DEDUP_REMOVED lines=15> */
.L_x_32:
[----:B------:R-:W-:Y:S05]  /*12f0*/  BSYNC.RECONVERGENT B0 ;  /* 0x0000000000007941 */ /* 0x000fea0003800200 */
.L_x_31:
        /* <DEDUP_REMOVED lines=15> */
.L_x_34:
[----:B------:R-:W-:Y:S05]  /*13f0*/  BSYNC.RECONVERGENT B0 ;  /* 0x0000000000007941 */ /* 0x000fea0003800200 */
.L_x_33:
[----:B------:R-:W-:Y:S06]  /*1400*/  BAR.SYNC.DEFER_BLOCKING 0x0 ;  /* 0x0000000000007b1d */ /* 0x000fec0000010000 */
[----:B------:R-:W-:Y:S05]  /*1410*/  @P0 EXIT ;  /* 0x000000000000094d */ /* 0x000fea0003800000 */
[----:B------:R-:W5:Y:S01]  /*1420*/  S2UR UR6, SR_CgaCtaId ;  /* 0x00000000000679c3 */ /* 0x000f620000008800 */
[----:B------:R-:W-:Y:S02]  /*1430*/  UIADD3 UR7, UPT, UPT, -UR4, UR5, URZ ;  /* 0x0000000504077290 */ /* 0x000fe4000fffe1ff */
[----:B------:R-:W-:Y:S01]  /*1440*/  USHF.L.U32 UR5, UR5, 0x2, URZ ;  /* 0x0000000205057899 */ /* 0x000fe200080006ff */
[----:B------:R-:W0:Y:S03]  /*1450*/  LDCU.64 UR12, c[0x0][0x398] ;  /* 0x00007300ff0c77ac */ /* 0x000e260008000a00 */
[----:B------:R-:W-:-:S03]  /*1460*/  ULEA UR5, UR4, -UR5, 0x2 ;  /* 0x8000000504057291 */ /* 0x000fc6000f8e10ff */
[----:B------:R-:W-:Y:S02]  /*1470*/  UMOV UR4, 0x400 ;  /* 0x0000040000047882 */ /* 0x000fe40000000000 */
[----:B-----5:R-:W-:Y:S02]  /*1480*/  ULEA UR4, UR6, UR4, 0x18 ;  /* 0x0000000406047291 */ /* 0x020fe4000f8ec0ff */
[----:B------:R-:W-:-:S04]  /*1490*/  UIADD3 UR6, UPT, UPT, UR5, 0x4, URZ ;  /* 0x0000000405067890 */ /* 0x000fc8000fffe0ff */
[----:B0-----:R-:W-:-:S08]  /*14a0*/  IMAD.U32 R0, RZ, RZ, UR4 ;  /* 0x00000004ff007e24 */ /* 0x001fd0000f8e00ff */
.L_x_35:
[----:B------:R-:W-:Y:S01]  /*14b0*/  VIADD R23, R0, UR5 ;  /* 0x0000000500177c36 */ /* 0x000fe20008000000 */
[----:B------:R-:W-:Y:S01]  /*14c0*/  LDS R10, [R0] ;  /* 0x00000000000a7984 */ /* 0x000fe20000000800 */
[----:B------:R-:W-:Y:S02]  /*14d0*/  VOTEU.ANY UR4, UPT, PT ;  /* 0x0000000000047886 */ /* 0x000fe400038e0100 */
[----:B-1----:R-:W-:Y:S01]  /*14e0*/  VIADD R21, R23, UR6 ;  /* 0x0000000617157c36 */ /* 0x002fe20008000000 */
[----:B------:R-:W-:Y:S01]  /*14f0*/  LDS R11, [R0+UR5+0x4] ;  /* 0x00000405000b7984 */ /* 0x000fe20008000800 */
[----:B------:R-:W-:Y:S02]  /*1500*/  UFLO.U32 UR10, UR4 ;  /* 0x00000004000a72bd */ /* 0x000fe400080e0000 */
[----:B------:R-:W-:Y:S01]  /*1510*/  VIADD R22, R21, UR6 ;  /* 0x0000000615167c36 */ /* 0x000fe20008000000 */
[----:B------:R-:W0:Y:S01]  /*1520*/  LDS R23, [R23+UR6+0x4] ;  /* 0x0000040617177984 */ /* 0x000e220008000800 */
[----:B------:R-:W-:-:S02]  /*1530*/  UPOPC UR4, UR4 ;  /* 0x00000004000472bf */ /* 0x000fc40008000000 */
[----:B------:R-:W-:Y:S01]  /*1540*/  VIADD R15, R22, UR6 ;  /* 0x00000006160f7c36 */ /* 0x000fe20008000000 */
[----:B------:R-:W-:Y:S03]  /*1550*/  LDS R21, [R21+UR6+0x4] ;  /* 0x0000040615157984 */ /* 0x000fe60008000800 */
[----:B------:R-:W-:Y:S01]  /*1560*/  VIADD R16, R15, UR6 ;  /* 0x000000060f107c36 */ /* 0x000fe20008000000 */
[----:B------:R-:W1:Y:S03]  /*1570*/  LDS R22, [R22+UR6+0x4] ;  /* 0x0000040616167984 */ /* 0x000e660008000800 */
[----:B------:R-:W-:Y:S01]  /*1580*/  VIADD R2, R16, UR6 ;  /* 0x0000000610027c36 */ /* 0x000fe20008000000 */
[----:B------:R-:W-:Y:S03]  /*1590*/  LDS R15, [R15+UR6+0x4] ;  /* 0x000004060f0f7984 */ /* 0x000fe60008000800 */
[----:B------:R-:W-:Y:S01]  /*15a0*/  VIADD R3, R2, UR6 ;  /* 0x0000000602037c36 */ /* 0x000fe20008000000 */
[----:B------:R-:W5:Y:S03]  /*15b0*/  LDS R16, [R16+UR6+0x4] ;  /* 0x0000040610107984 */ /* 0x000f660008000800 */
[----:B------:R-:W-:Y:S01]  /*15c0*/  VIADD R4, R3, UR6 ;  /* 0x0000000603047c36 */ /* 0x000fe20008000000 */
[----:B------:R-:W-:Y:S03]  /*15d0*/  LDS R2, [R2+UR6+0x4] ;  /* 0x0000040602027984 */ /* 0x000fe60008000800 */
[----:B------:R-:W-:Y:S01]  /*15e0*/  VIADD R5, R4, UR6 ;  /* 0x0000000604057c36 */ /* 0x000fe20008000000 */
[----:B------:R-:W2:Y:S03]  /*15f0*/  LDS R3, [R3+UR6+0x4] ;  /* 0x0000040603037984 */ /* 0x000ea60008000800 */
[----:B------:R-:W-:Y:S01]  /*1600*/  VIADD R6, R5, UR6 ;  /* 0x0000000605067c36 */ /* 0x000fe20008000000 */
[----:B------:R-:W-:Y:S03]  /*1610*/  LDS R4, [R4+UR6+0x4] ;  /* 0x0000040604047984 */ /* 0x000fe60008000800 */
[----:B------:R-:W-:Y:S01]  /*1620*/  VIADD R7, R6, UR6 ;  /* 0x0000000606077c36 */ /* 0x000fe20008000000 */
[----:B------:R-:W2:Y:S03]  /*1630*/  LDS R5, [R5+UR6+0x4] ;  /* 0x0000040605057984 */ /* 0x000ea60008000800 */
[----:B------:R-:W-:Y:S01]  /*1640*/  VIADD R8, R7, UR6 ;  /* 0x0000000607087c36 */ /* 0x000fe20008000000 */
[----:B------:R-:W-:Y:S03]  /*1650*/  LDS R6, [R6+UR6+0x4] ;  /* 0x0000040606067984 */ /* 0x000fe60008000800 */
[----:B---34-:R-:W-:Y:S01]  /*1660*/  VIADD R9, R8, UR6 ;  /* 0x0000000608097c36 */ /* 0x018fe20008000000 */
[----:B------:R-:W3:Y:S01]  /*1670*/  LDS R7, [R7+UR6+0x4] ;  /* 0x0000040607077984 */ /* 0x000ee20008000800 */
[----:B0-----:R-:W-:-:S02]  /*1680*/  IADD3 R23, PT, PT, R23, R11, R10 ;  /* 0x0000000b17177210 */ /* 0x001fc40007ffe00a */
[----:B------:R-:W-:Y:S01]  /*1690*/  VIADD R26, R9, UR6 ;  /* 0x00000006091a7c36 */ /* 0x000fe20008000000 */
[----:B------:R-:W-:Y:S03]  /*16a0*/  LDS R8, [R8+UR6+0x4] ;  /* 0x0000040608087984 */ /* 0x000fe60008000800 */
[----:B------:R-:W-:Y:S01]  /*16b0*/  VIADD R13, R26, UR6 ;  /* 0x000000061a0d7c36 */ /* 0x000fe20008000000 */
[----:B------:R-:W0:Y:S01]  /*16c0*/  LDS R9, [R9+UR6+0x4] ;  /* 0x0000040609097984 */ /* 0x000e220008000800 */
[----:B-1----:R-:W-:Y:S02]  /*16d0*/  IADD3 R27, PT, PT, R22, R21, R23 ;  /* 0x00000015161b7210 */ /* 0x002fe40007ffe017 */
[----:B------:R-:W-:Y:S01]  /*16e0*/  VIADD R25, R13, UR6 ;  /* 0x000000060d197c36 */ /* 0x000fe20008000000 */
[----:B------:R-:W-:Y:S03]  /*16f0*/  LDS R10, [R26+UR6+0x4] ;  /* 0x000004061a0a7984 */ /* 0x000fe60008000800 */
[----:B------:R-:W-:Y:S01]  /*1700*/  VIADD R20, R25, UR6 ;  /* 0x0000000619147c36 */ /* 0x000fe20008000000 */
[----:B------:R-:W1:Y:S01]  /*1710*/  LDS R13, [R13+UR6+0x4] ;  /* 0x000004060d0d7984 */ /* 0x000e620008000800 */
[----:B-----5:R-:W-:-:S02]  /*1720*/  IADD3 R27, PT, PT, R16, R15, R27 ;  /* 0x0000000f101b7210 */ /* 0x020fc40007ffe01b */
[----:B--2---:R-:W-:Y:S01]  /*1730*/  VIADD R19, R20, UR6 ;  /* 0x0000000614137c36 */ /* 0x004fe20008000000 */
[----:B------:R-:W-:Y:S03]  /*1740*/  LDS R22, [R25+UR6+0x4] ;  /* 0x0000040619167984 */ /* 0x000fe60008000800 */
[----:B------:R-:W-:Y:S01]  /*1750*/  VIADD R18, R19, UR6 ;  /* 0x0000000613127c36 */ /* 0x000fe20008000000 */
[----:B------:R2:W4:Y:S01]  /*1760*/  LDS R23, [R20+UR6+0x4] ;  /* 0x0000040614177984 */ /* 0x0005220008000800 */
[----:B------:R-:W-:Y:S02]  /*1770*/  IADD3 R3, PT, PT, R3, R2, R27 ;  /* 0x0000000203037210 */ /* 0x000fe40007ffe01b */
[----:B------:R-:W-:Y:S01]  /*1780*/  VIADD R17, R18, UR6 ;  /* 0x0000000612117c36 */ /* 0x000fe20008000000 */
[----:B------:R-:W-:Y:S03]  /*1790*/  LDS R19, [R19+UR6+0x4] ;  /* 0x0000040613137984 */ /* 0x000fe60008000800 */
[----:B------:R-:W-:Y:S01]  /*17a0*/  VIADD R14, R17, UR6 ;  /* 0x00000006110e7c36 */ /* 0x000fe20008000000 */
[----:B------:R-:W5:Y:S01]  /*17b0*/  LDS R18, [R18+UR6+0x4] ;  /* 0x0000040612127984 */ /* 0x000f620008000800 */
[----:B------:R-:W-:-:S02]  /*17c0*/  IADD3 R5, PT, PT, R5, R4, R3 ;  /* 0x0000000405057210 */ /* 0x000fc40007ffe003 */
[----:B------:R-:W-:Y:S01]  /*17d0*/  VIADD R12, R14, UR6 ;  /* 0x000000060e0c7c36 */ /* 0x000fe20008000000 */
[----:B------:R-:W-:Y:S03]  /*17e0*/  LDS R17, [R17+UR6+0x4] ;  /* 0x0000040611117984 */ /* 0x000fe60008000800 */
[----:B------:R-:W-:Y:S01]  /*17f0*/  VIADD R11, R12, UR6 ;  /* 0x000000060c0b7c36 */ /* 0x000fe20008000000 */
[----:B------:R-:W5:Y:S01]  /*1800*/  LDS R14, [R14+UR6+0x4] ;  /* 0x000004060e0e7984 */ /* 0x000f620008000800 */
[----:B---3--:R-:W-:Y:S02]  /*1810*/  IADD3 R6, PT, PT, R7, R6, R5 ;  /* 0x0000000607067210 */ /* 0x008fe40007ffe005 */
[----:B------:R-:W-:Y:S01]  /*1820*/  VIADD R21, R11, UR6 ;  /* 0x000000060b157c36 */ /* 0x000fe20008000000 */
[----:B------:R-:W-:Y:S03]  /*1830*/  LDS R12, [R12+UR6+0x4] ;  /* 0x000004060c0c7984 */ /* 0x000fe60008000800 */
[----:B------:R-:W-:Y:S01]  /*1840*/  VIADD R24, R21, UR6 ;  /* 0x0000000615187c36 */ /* 0x000fe20008000000 */
[----:B------:R-:W3:Y:S01]  /*1850*/  LDS R11, [R11+UR6+0x4] ;  /* 0x000004060b0b7984 */ /* 0x000ee20008000800 */
[----:B0-----:R-:W-:-:S02]  /*1860*/  IADD3 R6, PT, PT, R9, R8, R6 ;  /* 0x0000000809067210 */ /* 0x001fc40007ffe006 */
[----:B------:R-:W-:Y:S01]  /*1870*/  VIADD R15, R24, UR6 ;  /* 0x00000006180f7c36 */ /* 0x000fe20008000000 */
[----:B------:R-:W-:Y:S03]  /*1880*/  LDS R21, [R21+UR6+0x4] ;  /* 0x0000040615157984 */ /* 0x000fe60008000800 */
[----:B------:R-:W-:Y:S01]  /*1890*/  VIADD R16, R15, UR6 ;  /* 0x000000060f107c36 */ /* 0x000fe20008000000 */
[----:B------:R-:W0:Y:S01]  /*18a0*/  LDS R24, [R24+UR6+0x4] ;  /* 0x0000040618187984 */ /* 0x000e220008000800 */
[----:B-1----:R-:W-:Y:S02]  /*18b0*/  IADD3 R6, PT, PT, R13, R10, R6 ;  /* 0x0000000a0d067210 */ /* 0x002fe40007ffe006 */
[----:B--2---:R-:W-:Y:S01]  /*18c0*/  VIADD R20, R16, UR6 ;  /* 0x0000000610147c36 */ /* 0x004fe20008000000 */
[----:B------:R-:W-:Y:S03]  /*18d0*/  LDS R15, [R15+UR6+0x4] ;  /* 0x000004060f0f7984 */ /* 0x000fe60008000800 */
[----:B------:R-:W-:Y:S01]  /*18e0*/  VIADD R25, R20, UR6 ;  /* 0x0000000614197c36 */ /* 0x000fe20008000000 */
[----:B------:R-:W1:Y:S01]  /*18f0*/  LDS R2, [R16+UR6+0x4] ;  /* 0x0000040610027984 */ /* 0x000e620008000800 */
[----:B----4-:R-:W-:-:S02]  /*1900*/  IADD3 R6, PT, PT, R23, R22, R6 ;  /* 0x0000001617067210 */ /* 0x010fc40007ffe006 */
[----:B------:R-:W-:Y:S01]  /*1910*/  VIADD R26, R25, UR6 ;  /* 0x00000006191a7c36 */ /* 0x000fe20008000000 */
[----:B------:R-:W-:Y:S04]  /*1920*/  LDS R4, [R20+UR6+0x4] ;  /* 0x0000040614047984 */ /* 0x000fe80008000800 */
[----:B------:R-:W2:Y:S01]  /*1930*/  LDS R3, [R25+UR6+0x4] ;  /* 0x0000040619037984 */ /* 0x000ea20008000800 */
[----:B-----5:R-:W-:-:S03]  /*1940*/  IADD3 R6, PT, PT, R18, R19, R6 ;  /* 0x0000001312067210 */ /* 0x020fc60007ffe006 */
[----:B------:R-:W4:Y:S01]  /*1950*/  LDS R5, [R26+UR6+0x4] ;  /* 0x000004061a057984 */ /* 0x000f220008000800 */
[----:B------:R-:W5:Y:S01]  /*1960*/  S2R R7, SR_LANEID ;  /* 0x0000000000077919 */ /* 0x000f620000000000 */
[----:B------:R-:W-:-:S04]  /*1970*/  IADD3 R6, PT, PT, R14, R17, R6 ;  /* 0x000000110e067210 */ /* 0x000fc80007ffe006 */
[----:B---3--:R-:W-:-:S04]  /*1980*/  IADD3 R6, PT, PT, R11, R12, R6 ;  /* 0x0000000c0b067210 */ /* 0x008fc80007ffe006 */
[----:B0-----:R-:W-:-:S04]  /*1990*/  IADD3 R6, PT, PT, R24, R21, R6 ;  /* 0x0000001518067210 */ /* 0x001fc80007ffe006 */
[----:B-1----:R-:W-:-:S04]  /*19a0*/  IADD3 R2, PT, PT, R2, R15, R6 ;  /* 0x0000000f02027210 */ /* 0x002fc80007ffe006 */
[----:B--2---:R-:W-:Y:S01]  /*19b0*/  IADD3 R2, PT, PT, R3, R4, R2 ;  /* 0x0000000403027210 */ /* 0x004fe20007ffe002 */
[----:B------:R-:W-:Y:S01]  /*19c0*/  IMAD.U32 R3, RZ, RZ, UR13 ;  /* 0x0000000dff037e24 */ /* 0x000fe2000f8e00ff */
[----:B-----5:R-:W-:-:S03]  /*19d0*/  ISETP.EQ.U32.AND P0, PT, R7, UR10, PT ;  /* 0x0000000a07007c0c */ /* 0x020fc6000bf02070 */
[----:B----4-:R-:W-:Y:S02]  /*19e0*/  IMAD.IADD R5, R2, 0x1, R5 ;  /* 0x0000000102057824 */ /* 0x010fe400078e0205 */
[----:B------:R-:W-:Y:S02]  /*19f0*/  IMAD.U32 R2, RZ, RZ, UR12 ;  /* 0x0000000cff027e24 */ /* 0x000fe4000f8e00ff */
[----:B------:R-:W-:-:S06]  /*1a00*/  IMAD R5, R5, UR4, RZ ;  /* 0x0000000405057c24 */ /* 0x000fcc000f8e02ff */
[----:B------:R0:W-:Y:S01]  /*1a10*/  @P0 REDG.E.ADD.STRONG.GPU desc[UR8][R2.64], R5 ;  /* 0x000000050200098e */ /* 0x0001e2000c12e108 */
[----:B------:R-:W-:Y:S01]  /*1a20*/  UIADD3 UR12, UP0, UPT, UR12, 0x4, URZ ;  /* 0x000000040c0c7890 */ /* 0x000fe2000ff1e0ff */
[----:B------:R-:W-:Y:S01]  /*1a30*/  VIADD R0, R0, 0x4 ;  /* 0x0000000400007836 */ /* 0x000fe20000000000 */
[----:B------:R-:W-:Y:S02]  /*1a40*/  UIADD3 UR7, UPT, UPT, UR7, 0x1, URZ ;  /* 0x0000000107077890 */ /* 0x000fe4000fffe0ff */
[----:B------:R-:W-:Y:S02]  /*1a50*/  UIADD3.X UR13, UPT, UPT, URZ, UR13, URZ, UP0, !UPT ;  /* 0x0000000dff0d7290 */ /* 0x000fe400087fe4ff */
[----:B------:R-:W-:-:S09]  /*1a60*/  UISETP.NE.AND UP0, UPT, UR7, 0x1, UPT ;  /* 0x000000010700788c */ /* 0x000fd2000bf05270 */
[----:B0-----:R-:W-:Y:S05]  /*1a70*/  BRA.U UP0, `(.L_x_35) ;  /* 0xfffffff9008c7547 */ /* 0x001fea000b83ffff */
[----:B------:R-:W-:Y:S05]  /*1a80*/  EXIT ;  /* 0x000000000000794d */ /* 0x000fea0003800000 */
.L_x_36:
[----:B------:R-:W-:-:S00]  /*1a90*/  BRA `(.L_x_36) ;  /* 0xfffffffc00fc7947 */ /* 0x000fc0000383ffff */
[----:B------:R-:W-:-:S00]  /*1aa0*/  NOP ;  /* 0x0000000000007918 */ /* 0x000fc00000000000 */
        /* <DEDUP_REMOVED lines=13> */
.L_x_37:


//--------------------- .nv.shared._Z16histogram_kernelPKcjiiPj --------------------------
	.section	.nv.shared._Z16histogram_kernelPKcjiiPj,"aw",@nobits
	.sectionflags	@""
	.align	16
	.zero		1024


//--------------------- .nv.shared.reserved.0     --------------------------
	.section	.nv.shared.reserved.0,"aw",@nobits
	.weak		__nv_reservedSMEM_offset_0_alias
	.size		__nv_reservedSMEM_offset_0_alias, 0, 64
	.other		__nv_reservedSMEM_offset_0_alias,@"STO_CUDA_RESERVED_SHARED STV_DEFAULT"
__nv_reservedSMEM_offset_0_alias:
	.zero		0
	.zero		64


//--------------------- .nv.constant0._Z16histogram_kernelPKcjiiPj --------------------------
	.section	.nv.constant0._Z16histogram_kernelPKcjiiPj,"a",@progbits
	.sectionflags	@""
	.align	4
.nv.constant0._Z16histogram_kernelPKcjiiPj:
	.zero		928


//--------------------- SYMBOLS --------------------------

	.type		.nv.reservedSmem.offset0,@object
	.size		.nv.reservedSmem.offset0,0x4
	.type		.nv.reservedSmem.cap,@object
	.size		.nv.reservedSmem.cap,0x4
